	.headerflags	@"EF_CUDA_TEXMODE_UNIFIED EF_CUDA_64BIT_ADDRESS EF_CUDA_SM86 EF_CUDA_VIRTUAL_SM(EF_CUDA_SM86)"
	.elftype	@"ET_EXEC"


//--------------------- .nv.info                  --------------------------
	.section	.nv.info,"",@"SHT_CUDA_INFO"
	.align	4


	//----- nvinfo : EIATTR_REGCOUNT
	.align		4
        /*0000*/ 	.byte	0x04, 0x2f
        /*0002*/ 	.short	(.L_1 - .L_0)
	.align		4
.L_0:
        /*0004*/ 	.word	index@(triton_poi_fused__softmax_add_3)
        /*0008*/ 	.word	0x00000018


	//----- nvinfo : EIATTR_FRAME_SIZE
	.align		4
.L_1:
        /*000c*/ 	.byte	0x04, 0x11
        /*000e*/ 	.short	(.L_3 - .L_2)
	.align		4
.L_2:
        /*0010*/ 	.word	index@(triton_poi_fused__softmax_add_3)
        /*0014*/ 	.word	0x00000000


	//----- nvinfo : EIATTR_MIN_STACK_SIZE
	.align		4
.L_3:
        /*0018*/ 	.byte	0x04, 0x12
        /*001a*/ 	.short	(.L_5 - .L_4)
	.align		4
.L_4:
        /*001c*/ 	.word	index@(triton_poi_fused__softmax_add_3)
        /*0020*/ 	.word	0x00000000
.L_5:


//--------------------- .nv.info.triton_poi_fused__softmax_add_3 --------------------------
	.section	.nv.info.triton_poi_fused__softmax_add_3,"",@"SHT_CUDA_INFO"
	.sectionflags	@""
	.align	4


	//----- nvinfo : EIATTR_CUDA_API_VERSION
	.align		4
        /*0000*/ 	.byte	0x04, 0x37
        /*0002*/ 	.short	(.L_7 - .L_6)
.L_6:
        /*0004*/ 	.word	0x00000080


	//----- nvinfo : EIATTR_SW2861232_WAR
	.align		4
.L_7:
        /*0008*/ 	.byte	0x01, 0x35
	.zero		2


	//----- nvinfo : EIATTR_PARAM_CBANK
	.align		4
        /*000c*/ 	.byte	0x04, 0x0a
        /*000e*/ 	.short	(.L_9 - .L_8)
	.align		4
.L_8:
        /*0010*/ 	.word	index@(.nv.constant0.triton_poi_fused__softmax_add_3)
        /*0014*/ 	.short	0x0160
        /*0016*/ 	.short	0x0038


	//----- nvinfo : EIATTR_CBANK_PARAM_SIZE
	.align		4
.L_9:
        /*0018*/ 	.byte	0x03, 0x19
        /*001a*/ 	.short	0x0038


	//----- nvinfo : EIATTR_KPARAM_INFO
	.align		4
        /*001c*/ 	.byte	0x04, 0x17
        /*001e*/ 	.short	(.L_11 - .L_10)
.L_10:
        /*0020*/ 	.word	0x00000000
        /*0024*/ 	.short	0x0007
        /*0026*/ 	.short	0x0030
        /*0028*/ 	.byte	0x00, 0xf4, 0x21, 0x00


	//----- nvinfo : EIATTR_KPARAM_INFO
	.align		4
.L_11:
        /*002c*/ 	.byte	0x04, 0x17
        /*002e*/ 	.short	(.L_13 - .L_12)
.L_12:
        /*0030*/ 	.word	0x00000000
        /*0034*/ 	.short	0x0006
        /*0036*/ 	.short	0x0028
        /*0038*/ 	.byte	0x00, 0xf0, 0x11, 0x00


	//----- nvinfo : EIATTR_KPARAM_INFO
	.align		4
.L_13:
        /*003c*/ 	.byte	0x04, 0x17
        /*003e*/ 	.short	(.L_15 - .L_14)
.L_14:
        /*0040*/ 	.word	0x00000000
        /*0044*/ 	.short	0x0005
        /*0046*/ 	.short	0x0024
        /*0048*/ 	.byte	0x00, 0xf0, 0x11, 0x00


	//----- nvinfo : EIATTR_KPARAM_INFO
	.align		4
.L_15:
        /*004c*/ 	.byte	0x04, 0x17
        /*004e*/ 	.short	(.L_17 - .L_16)
.L_16:
        /*0050*/ 	.word	0x00000000
        /*0054*/ 	.short	0x0004
        /*0056*/ 	.short	0x0020
        /*0058*/ 	.byte	0x00, 0xf0, 0x11, 0x00


	//----- nvinfo : EIATTR_KPARAM_INFO
	.align		4
.L_17:
        /*005c*/ 	.byte	0x04, 0x17
        /*005e*/ 	.short	(.L_19 - .L_18)
.L_18:
        /*0060*/ 	.word	0x00000000
        /*0064*/ 	.short	0x0003
        /*0066*/ 	.short	0x0018
        /*0068*/ 	.byte	0x00, 0xf4, 0x21, 0x00


	//----- nvinfo : EIATTR_KPARAM_INFO
	.align		4
.L_19:
        /*006c*/ 	.byte	0x04, 0x17
        /*006e*/ 	.short	(.L_21 - .L_20)
.L_20:
        /*0070*/ 	.word	0x00000000
        /*0074*/ 	.short	0x0002
        /*0076*/ 	.short	0x0010
        /*0078*/ 	.byte	0x00, 0xf4, 0x21, 0x00


	//----- nvinfo : EIATTR_KPARAM_INFO
	.align		4
.L_21:
        /*007c*/ 	.byte	0x04, 0x17
        /*007e*/ 	.short	(.L_23 - .L_22)
.L_22:
        /*0080*/ 	.word	0x00000000
        /*0084*/ 	.short	0x0001
        /*0086*/ 	.short	0x0008
        /*0088*/ 	.byte	0x00, 0xf4, 0x21, 0x00


	//----- nvinfo : EIATTR_KPARAM_INFO
	.align		4
.L_23:
        /*008c*/ 	.byte	0x04, 0x17
        /*008e*/ 	.short	(.L_25 - .L_24)
.L_24:
        /*0090*/ 	.word	0x00000000
        /*0094*/ 	.short	0x0000
        /*0096*/ 	.short	0x0000
        /*0098*/ 	.byte	0x00, 0xf4, 0x21, 0x00


	//----- nvinfo : EIATTR_MAXREG_COUNT
	.align		4
.L_25:
        /*009c*/ 	.byte	0x03, 0x1b
        /*009e*/ 	.short	0x00ff


	//----- nvinfo : EIATTR_EXIT_INSTR_OFFSETS
	.align		4
        /*00a0*/ 	.byte	0x04, 0x1c
        /*00a2*/ 	.short	(.L_27 - .L_26)


	//   ....[0]....
.L_26:
        /*00a4*/ 	.word	0x000006b0


	//   ....[1]....
        /*00a8*/ 	.word	0x000006f0


	//----- nvinfo : EIATTR_CTAIDZ_USED
	.align		4
.L_27:
        /*00ac*/ 	.byte	0x01, 0x04
	.zero		2


	//----- nvinfo : EIATTR_REQNTID
	.align		4
        /*00b0*/ 	.byte	0x04, 0x10
        /*00b2*/ 	.short	(.L_29 - .L_28)
.L_28:
        /*00b4*/ 	.word	0x00000080
        /*00b8*/ 	.word	0x00000001
        /*00bc*/ 	.word	0x00000001
.L_29:


//--------------------- .nv.callgraph             --------------------------
	.section	.nv.callgraph,"",@"SHT_CUDA_CALLGRAPH"
	.align	4
	.sectionentsize	8
	.align		4
        /*0000*/ 	.word	0x00000000
	.align		4
        /*0004*/ 	.word	0xffffffff
	.align		4
        /*0008*/ 	.word	0x00000000
	.align		4
        /*000c*/ 	.word	0xfffffffe
	.align		4
        /*0010*/ 	.word	0x00000000
	.align		4
        /*0014*/ 	.word	0xfffffffd
	.align		4
        /*0018*/ 	.word	0x00000000
	.align		4
        /*001c*/ 	.word	0xfffffffc


//--------------------- .nv.rel.action            --------------------------
	.section	.nv.rel.action,"",@"SHT_CUDA_RELOCINFO"
	.align	8
	.sectionentsize	8
        /*0000*/ 	.byte	0x73, 0x00, 0x00, 0x00, 0x00, 0x00, 0x00, 0x00, 0x00, 0x00, 0x00, 0x11, 0x25, 0x00, 0x05, 0x36


//--------------------- .nv.constant0.triton_poi_fused__softmax_add_3 --------------------------
	.section	.nv.constant0.triton_poi_fused__softmax_add_3,"a",@progbits
	.sectionflags	@""
	.align	4
.nv.constant0.triton_poi_fused__softmax_add_3:
	.zero		408


//--------------------- .text.triton_poi_fused__softmax_add_3 --------------------------
	.section	.text.triton_poi_fused__softmax_add_3,"ax",@progbits
	.sectionflags	@"SHF_BARRIERS=1"
	.sectioninfo	@"SHI_REGISTERS=24"
	.align	128
        .global         triton_poi_fused__softmax_add_3
        .type           triton_poi_fused__softmax_add_3,@function
        .size           triton_poi_fused__softmax_add_3,(.L_x_1 - triton_poi_fused__softmax_add_3)
        .other          triton_poi_fused__softmax_add_3,@"STO_CUDA_ENTRY STV_DEFAULT"
triton_poi_fused__softmax_add_3:
.text.triton_poi_fused__softmax_add_3:
[----:B------:R-:W-:Y:S02]  /*0000*/  IMAD.MOV.U32 R1, RZ, RZ, c[0x0][0x28] ;  /* 0x00000a00ff017624 */ /* 0x000fe400078e00ff */
[----:B------:R-:W0:Y:S01]  /*0010*/  S2R R13, SR_CTAID.X ;  /* 0x00000000000d7919 */ /* 0x000e220000002500 */
[----:B------:R-:W-:-:S03]  /*0020*/  IMAD.MOV.U32 R7, RZ, RZ, 0x4 ;  /* 0x00000004ff077424 */ /* 0x000fc600078e00ff */
[----:B------:R-:W1:Y:S04]  /*0030*/  S2R R9, SR_CTAID.Z ;  /* 0x0000000000097919 */ /* 0x000e680000002700 */
[----:B------:R-:W2:Y:S04]  /*0040*/  S2R R0, SR_TID.X ;  /* 0x0000000000007919 */ /* 0x000ea80000002100 */
[----:B------:R-:W3:Y:S01]  /*0050*/  S2R R17, SR_CTAID.Y ;  /* 0x0000000000117919 */ /* 0x000ee20000002600 */
[----:B0-----:R-:W-:Y:S01]  /*0060*/  IMAD.SHL.U32 R13, R13, 0x40, RZ ;  /* 0x000000400d0d7824 */ /* 0x001fe200078e00ff */
[----:B-1----:R-:W-:-:S02]  /*0070*/  ISETP.GE.U32.AND P0, PT, R9, 0x8, PT ;  /* 0x000000080900780c */ /* 0x002fc40003f06070 */
[----:B--2---:R-:W-:Y:S02]  /*0080*/  SHF.L.U32 R2, R0, 0x1, RZ ;  /* 0x0000000100027819 */ /* 0x004fe400000006ff */
[C---:B---3--:R-:W-:Y:S01]  /*0090*/  ISETP.LT.U32.AND P0, PT, R17.reuse, 0x10, !P0 ;  /* 0x000000101100780c */ /* 0x048fe20004701070 */
[----:B------:R-:W-:Y:S01]  /*00a0*/  IMAD.SHL.U32 R17, R17, 0x4, RZ ;  /* 0x0000000411117824 */ /* 0x000fe200078e00ff */
[----:B------:R-:W-:Y:S02]  /*00b0*/  LOP3.LUT R4, R13, 0x3e, R2, 0xf8, !PT ;  /* 0x0000003e0d047812 */ /* 0x000fe400078ef802 */
[----:B------:R-:W-:Y:S02]  /*00c0*/  SHF.R.U32.HI R2, RZ, 0x5, R0 ;  /* 0x00000005ff027819 */ /* 0x000fe40000011600 */
[----:B------:R-:W-:Y:S02]  /*00d0*/  ISETP.LT.AND P1, PT, R4, 0x40, P0 ;  /* 0x000000400400780c */ /* 0x000fe40000721270 */
[----:B------:R-:W-:-:S02]  /*00e0*/  SGXT.U32 R2, R2, 0x2 ;  /* 0x000000020202781a */ /* 0x000fc40000000000 */
[----:B------:R-:W-:Y:S02]  /*00f0*/  LEA R3, R9, R4, 0xc ;  /* 0x0000000409037211 */ /* 0x000fe400078e60ff */
[----:B------:R-:W-:Y:S01]  /*0100*/  LOP3.LUT R2, R2, R17, RZ, 0xfc, !PT ;  /* 0x0000001102027212 */ /* 0x000fe200078efcff */
[----:B------:R-:W-:-:S03]  /*0110*/  CS2R R4, SRZ ;  /* 0x0000000000047805 */ /* 0x000fc6000001ff00 */
[----:B------:R-:W-:-:S03]  /*0120*/  LEA R2, R2, R3, 0x6 ;  /* 0x0000000302027211 */ /* 0x000fc600078e30ff */
[----:B------:R-:W-:Y:S01]  /*0130*/  @P1 IMAD.MOV.U32 R10, RZ, RZ, 0x0 ;  /* 0x00000000ff0a1424 */ /* 0x000fe200078e00ff */
[----:B------:R-:W-:Y:S01]  /*0140*/  @P1 MOV R11, 0x14f00000 ;  /* 0x14f00000000b1802 */ /* 0x000fe20000000f00 */
[----:B------:R-:W-:Y:S02]  /*0150*/  IMAD.WIDE R2, R2, R7, c[0x0][0x160] ;  /* 0x0000580002027625 */ /* 0x000fe400078e0207 */
[----:B------:R-:W0:Y:S08]  /*0160*/  @P1 R2UR UR4, R10 ;  /* 0x000000000a0413c2 */ /* 0x000e3000000e0000 */
[----:B------:R-:W0:Y:S02]  /*0170*/  @P1 R2UR UR5, R11 ;  /* 0x000000000b0513c2 */ /* 0x000e2400000e0000 */
[----:B0-----:R-:W2:Y:S01]  /*0180*/  @P1 LDG.E.EL.64 R4, desc[UR4][R2.64] ;  /* 0x0000000402041981 */ /* 0x001ea2200c2e1b00 */
[--C-:B------:R-:W-:Y:S01]  /*0190*/  SHF.R.U32.HI R6, RZ, 0x2, R0.reuse ;  /* 0x00000002ff067819 */ /* 0x100fe20000011600 */
[----:B------:R-:W-:Y:S01]  /*01a0*/  IMAD.SHL.U32 R20, R0, 0x8, RZ ;  /* 0x0000000800147824 */ /* 0x000fe200078e00ff */
[----:B------:R-:W-:Y:S01]  /*01b0*/  SHF.R.U32.HI R8, RZ, 0x2, R0 ;  /* 0x00000002ff087819 */ /* 0x000fe20000011600 */
[----:B------:R-:W-:Y:S01]  /*01c0*/  @P0 IMAD.MOV.U32 R14, RZ, RZ, 0x0 ;  /* 0x00000000ff0e0424 */ /* 0x000fe200078e00ff */
[----:B------:R-:W-:-:S02]  /*01d0*/  SGXT.U32 R6, R6, 0x5 ;  /* 0x000000050606781a */ /* 0x000fc40000000000 */
[----:B------:R-:W-:Y:S01]  /*01e0*/  LOP3.LUT R16, R17, 0x3, R0, 0xf8, !PT ;  /* 0x0000000311107812 */ /* 0x000fe200078ef800 */
[----:B------:R0:W1:Y:S01]  /*01f0*/  @P0 R2UR UR8, R14 ;  /* 0x000000000e0803c2 */ /* 0x00006200000e0000 */
[C---:B------:R-:W-:Y:S02]  /*0200*/  LOP3.LUT R18, R6.reuse, R13, RZ, 0xfc, !PT ;  /* 0x0000000d06127212 */ /* 0x040fe400078efcff */
[----:B------:R-:W-:Y:S02]  /*0210*/  LOP3.LUT R19, R6, 0x20, R13, 0xfe, !PT ;  /* 0x0000002006137812 */ /* 0x000fe400078efe0d */
[----:B------:R-:W-:Y:S02]  /*0220*/  ISETP.LT.AND P2, PT, R18, 0x40, P0 ;  /* 0x000000401200780c */ /* 0x000fe40000741270 */
[----:B------:R-:W-:Y:S02]  /*0230*/  ISETP.LT.AND P3, PT, R19, 0x40, P0 ;  /* 0x000000401300780c */ /* 0x000fe40000761270 */
[----:B------:R-:W-:-:S02]  /*0240*/  LOP3.LUT R8, R8, 0x18, RZ, 0xc0, !PT ;  /* 0x0000001808087812 */ /* 0x000fc400078ec0ff */
[----:B------:R-:W-:Y:S02]  /*0250*/  LOP3.LUT R17, R20, 0x3f8, RZ, 0xc0, !PT ;  /* 0x000003f814117812 */ /* 0x000fe400078ec0ff */
[----:B------:R-:W-:Y:S02]  /*0260*/  @P0 MOV R15, 0x14f00000 ;  /* 0x14f00000000f0802 */ /* 0x000fe40000000f00 */
[----:B------:R-:W-:Y:S01]  /*0270*/  LEA R20, R16, R9, 0x9 ;  /* 0x0000000910147211 */ /* 0x000fe200078e48ff */
[----:B------:R-:W-:Y:S01]  /*0280*/  IMAD.IADD R8, R8, 0x1, R17 ;  /* 0x0000000108087824 */ /* 0x000fe200078e0211 */
[----:B------:R0:W1:Y:S01]  /*0290*/  @P0 R2UR UR9, R15 ;  /* 0x000000000f0903c2 */ /* 0x00006200000e0000 */
[----:B------:R-:W-:Y:S01]  /*02a0*/  @P2 IMAD.MOV.U32 R10, RZ, RZ, 0x0 ;  /* 0x00000000ff0a2424 */ /* 0x000fe200078e00ff */
[----:B------:R-:W-:Y:S01]  /*02b0*/  @P2 MOV R11, 0x14f00000 ;  /* 0x14f00000000b2802 */ /* 0x000fe20000000f00 */
[----:B------:R-:W-:Y:S01]  /*02c0*/  @P3 IMAD.MOV.U32 R12, RZ, RZ, 0x0 ;  /* 0x00000000ff0c3424 */ /* 0x000fe200078e00ff */
[----:B------:R-:W-:-:S02]  /*02d0*/  @P3 MOV R13, 0x14f00000 ;  /* 0x14f00000000d3802 */ /* 0x000fc40000000f00 */
[----:B------:R-:W-:Y:S02]  /*02e0*/  @P0 MOV R17, 0x14f00000 ;  /* 0x14f0000000110802 */ /* 0x000fe40000000f00 */
[----:B------:R3:W4:Y:S01]  /*02f0*/  @P2 R2UR UR4, R10 ;  /* 0x000000000a0423c2 */ /* 0x00072200000e0000 */
[----:B------:R-:W-:-:S07]  /*0300*/  MOV R21, RZ ;  /* 0x000000ff00157202 */ /* 0x000fce0000000f00 */
[----:B------:R5:W4:Y:S01]  /*0310*/  @P2 R2UR UR5, R11 ;  /* 0x000000000b0523c2 */ /* 0x000b2200000e0000 */
[-C--:B---3--:R-:W-:Y:S01]  /*0320*/  LEA R10, R18, R20.reuse, 0x3 ;  /* 0x00000014120a7211 */ /* 0x088fe200078e18ff */
[----:B------:R-:W-:Y:S01]  /*0330*/  IMAD R18, R9, 0x40, R16 ;  /* 0x0000004009127824 */ /* 0x000fe200078e0210 */
[----:B------:R-:W-:Y:S01]  /*0340*/  LEA R20, R19, R20, 0x3 ;  /* 0x0000001413147211 */ /* 0x000fe200078e18ff */
[----:B------:R-:W-:Y:S02]  /*0350*/  IMAD.MOV.U32 R9, RZ, RZ, RZ ;  /* 0x000000ffff097224 */ /* 0x000fe400078e00ff */
[----:B------:R-:W-:Y:S02]  /*0360*/  @P0 IMAD.MOV.U32 R16, RZ, RZ, 0x0 ;  /* 0x00000000ff100424 */ /* 0x000fe400078e00ff */
[----:B------:R3:W1:Y:S01]  /*0370*/  @P3 R2UR UR6, R12 ;  /* 0x000000000c0633c2 */ /* 0x00066200000e0000 */
[----:B-----5:R-:W-:-:S07]  /*0380*/  IMAD.WIDE R10, R10, R7, c[0x0][0x168] ;  /* 0x00005a000a0a7625 */ /* 0x020fce00078e0207 */
[----:B------:R3:W1:Y:S01]  /*0390*/  @P3 R2UR UR7, R13 ;  /* 0x000000000d0733c2 */ /* 0x00066200000e0000 */
[----:B------:R-:W-:Y:S02]  /*03a0*/  IMAD.MOV.U32 R19, RZ, RZ, RZ ;  /* 0x000000ffff137224 */ /* 0x000fe400078e00ff */
[----:B0-----:R-:W-:-:S04]  /*03b0*/  IMAD.WIDE.U32 R14, R18, R7, c[0x0][0x170] ;  /* 0x00005c00120e7625 */ /* 0x001fc800078e0007 */
[-C--:B---3--:R-:W-:Y:S01]  /*03c0*/  IMAD.WIDE R12, R20, R7.reuse, c[0x0][0x168] ;  /* 0x00005a00140c7625 */ /* 0x088fe200078e0207 */
[----:B------:R-:W-:Y:S01]  /*03d0*/  MOV R20, RZ ;  /* 0x000000ff00147202 */ /* 0x000fe20000000f00 */
[----:B--2---:R0:W-:Y:S04]  /*03e0*/  STS.64 [R8], R4 ;  /* 0x0000000408007388 */ /* 0x0041e80000000a00 */
[----:B------:R-:W-:Y:S06]  /*03f0*/  BAR.SYNC.DEFER_BLOCKING 0x0 ;  /* 0x0000000000007b1d */ /* 0x000fec0000010000 */
[----:B----4-:R-:W2:Y:S01]  /*0400*/  @P2 LDG.E.EL R9, desc[UR4][R10.64] ;  /* 0x000000040a092981 */ /* 0x010ea2200c2e1900 */
[----:B------:R-:W3:Y:S03]  /*0410*/  @P0 R2UR UR4, R16 ;  /* 0x00000000100403c2 */ /* 0x000ee600000e0000 */
[----:B-1----:R-:W4:Y:S04]  /*0420*/  @P3 LDG.E.EL R19, desc[UR6][R12.64] ;  /* 0x000000060c133981 */ /* 0x002f28200c2e1900 */
[----:B------:R-:W5:Y:S01]  /*0430*/  @P0 LDG.E.EL R21, desc[UR8][R14.64] ;  /* 0x000000080e150981 */ /* 0x000f62200c2e1900 */
[----:B------:R-:W3:Y:S01]  /*0440*/  @P0 R2UR UR5, R17 ;  /* 0x00000000110503c2 */ /* 0x000ee200000e0000 */
[----:B0-----:R-:W-:-:S05]  /*0450*/  IMAD.WIDE.U32 R4, R18, R7, c[0x0][0x178] ;  /* 0x00005e0012047625 */ /* 0x001fca00078e0007 */
[----:B---3--:R-:W3:Y:S01]  /*0460*/  @P0 LDG.E.EL R20, desc[UR4][R4.64] ;  /* 0x0000000404140981 */ /* 0x008ee2200c2e1900 */
[----:B------:R-:W-:-:S05]  /*0470*/  IMAD.SHL.U32 R0, R0, 0x40, RZ ;  /* 0x0000004000007824 */ /* 0x000fca00078e00ff */
[----:B------:R-:W-:-:S04]  /*0480*/  LOP3.LUT R0, R0, 0xc0, RZ, 0xc0, !PT ;  /* 0x000000c000007812 */ /* 0x000fc800078ec0ff */
[----:B------:R-:W-:-:S04]  /*0490*/  SHF.L.U32 R7, R0, 0x2, RZ ;  /* 0x0000000200077819 */ /* 0x000fc800000006ff */
[----:B------:R-:W-:-:S04]  /*04a0*/  LEA.HI R7, R0, R7, RZ, 0x1d ;  /* 0x0000000700077211 */ /* 0x000fc800078fe8ff */
[----:B------:R-:W-:-:S05]  /*04b0*/  LEA R7, R6, R7, 0x2 ;  /* 0x0000000706077211 */ /* 0x000fca00078e10ff */
[----:B------:R-:W2:Y:S04]  /*04c0*/  LDS R0, [R7] ;  /* 0x0000000007007984 */ /* 0x000ea80000000800 */
[----:B------:R-:W4:Y:S04]  /*04d0*/  LDS R6, [R7+0x80] ;  /* 0x0000800007067984 */ /* 0x000f280000000800 */
[----:B------:R-:W-:Y:S01]  /*04e0*/  BAR.SYNC.DEFER_BLOCKING 0x0 ;  /* 0x0000000000007b1d */ /* 0x000fe20000010000 */
[----:B--2---:R-:W-:Y:S01]  /*04f0*/  FADD R0, R0, R9 ;  /* 0x0000000900007221 */ /* 0x004fe20000000000 */
[----:B----4-:R-:W-:-:S03]  /*0500*/  FADD R6, R6, R19 ;  /* 0x0000001306067221 */ /* 0x010fc60000000000 */
[--C-:B-----5:R-:W-:Y:S01]  /*0510*/  FADD R0, R0, -R21.reuse ;  /* 0x8000001500007221 */ /* 0x120fe20000000000 */
[----:B------:R-:W-:-:S03]  /*0520*/  FADD R6, R6, -R21 ;  /* 0x8000001506067221 */ /* 0x000fc60000000000 */
[----:B------:R-:W-:Y:S01]  /*0530*/  FMUL R0, R0, 1.4426950216293334961 ;  /* 0x3fb8aa3b00007820 */ /* 0x000fe20000400000 */
[----:B------:R-:W-:-:S04]  /*0540*/  FMUL R6, R6, 1.4426950216293334961 ;  /* 0x3fb8aa3b06067820 */ /* 0x000fc80000400000 */
[----:B------:R-:W-:Y:S02]  /*0550*/  FSETP.GEU.AND P2, PT, R0, -126, PT ;  /* 0xc2fc00000000780b */ /* 0x000fe40003f4e000 */
[----:B------:R-:W-:Y:S02]  /*0560*/  FSETP.GEU.AND P3, PT, R6, -126, PT ;  /* 0xc2fc00000600780b */ /* 0x000fe40003f6e000 */
[----:B---3--:R-:W-:-:S09]  /*0570*/  FSETP.GT.AND P0, PT, |R20|, 8.50705917302346158658e+37, PT ;  /* 0x7e8000001400780b */ /* 0x008fd20003f04200 */
[----:B------:R-:W-:Y:S01]  /*0580*/  @!P2 FMUL R0, R0, 0.5 ;  /* 0x3f0000000000a820 */ /* 0x000fe20000400000 */
[----:B------:R-:W-:Y:S01]  /*0590*/  FSETP.GEU.AND P4, PT, |R20|, 1.175494350822287508e-38, PT ;  /* 0x008000001400780b */ /* 0x000fe20003f8e200 */
[----:B------:R-:W-:Y:S02]  /*05a0*/  @!P3 FMUL R6, R6, 0.5 ;  /* 0x3f0000000606b820 */ /* 0x000fe40000400000 */
[----:B------:R-:W0:Y:S08]  /*05b0*/  MUFU.EX2 R4, R0 ;  /* 0x0000000000047308 */ /* 0x000e300000000800 */
[----:B------:R-:W1:Y:S01]  /*05c0*/  MUFU.EX2 R5, R6 ;  /* 0x0000000600057308 */ /* 0x000e620000000800 */
[----:B------:R-:W-:-:S04]  /*05d0*/  @P0 FMUL R20, R20, 0.25 ;  /* 0x3e80000014140820 */ /* 0x000fc80000400000 */
[----:B------:R-:W-:-:S04]  /*05e0*/  @!P4 FMUL R20, R20, 16777216 ;  /* 0x4b8000001414c820 */ /* 0x000fc80000400000 */
[----:B------:R-:W2:Y:S01]  /*05f0*/  MUFU.RCP R9, R20 ;  /* 0x0000001400097308 */ /* 0x000ea20000001000 */
[----:B0-----:R-:W-:Y:S01]  /*0600*/  @!P2 FMUL R4, R4, R4 ;  /* 0x000000040404a220 */ /* 0x001fe20000400000 */
[----:B-1----:R-:W-:-:S03]  /*0610*/  @!P3 FMUL R5, R5, R5 ;  /* 0x000000050505b220 */ /* 0x002fc60000400000 */
[----:B------:R-:W-:Y:S01]  /*0620*/  @P0 FMUL R4, R4, 0.25 ;  /* 0x3e80000004040820 */ /* 0x000fe20000400000 */
[----:B------:R-:W-:-:S03]  /*0630*/  @P0 FMUL R5, R5, 0.25 ;  /* 0x3e80000005050820 */ /* 0x000fc60000400000 */
[----:B------:R-:W-:Y:S01]  /*0640*/  @!P4 FMUL R4, R4, 16777216 ;  /* 0x4b8000000404c820 */ /* 0x000fe20000400000 */
[----:B------:R-:W-:-:S03]  /*0650*/  @!P4 FMUL R5, R5, 16777216 ;  /* 0x4b8000000505c820 */ /* 0x000fc60000400000 */
[C---:B--2---:R-:W-:Y:S01]  /*0660*/  FMUL R4, R9.reuse, R4 ;  /* 0x0000000409047220 */ /* 0x044fe20000400000 */
[----:B------:R-:W-:-:S04]  /*0670*/  FMUL R0, R9, R5 ;  /* 0x0000000509007220 */ /* 0x000fc80000400000 */
[----:B------:R0:W-:Y:S04]  /*0680*/  STS [R7], R4 ;  /* 0x0000000407007388 */ /* 0x0001e80000000800 */
[----:B------:R0:W-:Y:S04]  /*0690*/  STS [R7+0x80], R0 ;  /* 0x0000800007007388 */ /* 0x0001e80000000800 */
[----:B------:R-:W-:Y:S06]  /*06a0*/  BAR.SYNC.DEFER_BLOCKING 0x0 ;  /* 0x0000000000007b1d */ /* 0x000fec0000010000 */
[----:B------:R-:W-:Y:S05]  /*06b0*/  @!P1 EXIT ;  /* 0x000000000000994d */ /* 0x000fea0003800000 */
[----:B0-----:R-:W0:Y:S01]  /*06c0*/  LDS.64 R8, [R8] ;  /* 0x0000000008087984 */ /* 0x001e220000000a00 */
[----:B------:R-:W-:-:S03]  /*06d0*/  ULDC.64 UR4, c[0x0][0x118] ;  /* 0x0000460000047ab9 */ /* 0x000fc60000000a00 */
[----:B0-----:R-:W-:Y:S01]  /*06e0*/  STG.E.64 [R2.64], R8 ;  /* 0x0000000802007986 */ /* 0x001fe2000c101b04 */
[----:B------:R-:W-:Y:S05]  /*06f0*/  EXIT ;  /* 0x000000000000794d */ /* 0x000fea0003800000 */
.L_x_0:
[----:B------:R-:W-:-:S00]  /*0700*/  BRA `(.L_x_0) ;  /* 0xfffffff000007947 */ /* 0x000fc0000383ffff */
[----:B------:R-:W-:-:S00]  /*0710*/  NOP ;  /* 0x0000000000007918 */ /* 0x000fc00000000000 */
        /* <DEDUP_REMOVED lines=14> */
.L_x_1:


//--------------------- .nv.shared.triton_poi_fused__softmax_add_3 --------------------------
	.section	.nv.shared.triton_poi_fused__softmax_add_3,"aw",@nobits
	.sectionflags	@""
	.align	16
